//
// Generated by NVIDIA NVVM Compiler
//
// Compiler Build ID: CL-36424714
// Cuda compilation tools, release 13.0, V13.0.88
// Based on NVVM 20.0.0
//

.version 9.0
.target sm_100
.address_size 64

	// .globl	_Z3addPiS_S_i
.extern .func  (.param .b32 func_retval0) vprintf
(
	.param .b64 vprintf_param_0,
	.param .b64 vprintf_param_1
)
;
.global .align 1 .b8 $str[24] = {84, 104, 101, 32, 118, 97, 108, 117, 101, 32, 111, 102, 32, 99, 32, 105, 115, 58, 32, 37, 100, 32, 10};

.visible .entry _Z3addPiS_S_i(
	.param .u64 .ptr .align 1 _Z3addPiS_S_i_param_0,
	.param .u64 .ptr .align 1 _Z3addPiS_S_i_param_1,
	.param .u64 .ptr .align 1 _Z3addPiS_S_i_param_2,
	.param .u32 _Z3addPiS_S_i_param_3
)
{
	.local .align 8 .b8 	__local_depot0[8];
	.reg .b64 	%SP;
	.reg .b64 	%SPL;
	.reg .b32 	%r<10>;
	.reg .b64 	%rd<15>;

	mov.u64 	%SPL, __local_depot0;
	cvta.local.u64 	%SP, %SPL;
	ld.param.u64 	%rd1, [_Z3addPiS_S_i_param_0];
	ld.param.u64 	%rd2, [_Z3addPiS_S_i_param_1];
	ld.param.u64 	%rd3, [_Z3addPiS_S_i_param_2];
	ld.param.u32 	%r1, [_Z3addPiS_S_i_param_3];
	cvta.to.global.u64 	%rd4, %rd3;
	cvta.to.global.u64 	%rd5, %rd2;
	cvta.to.global.u64 	%rd6, %rd1;
	add.u64 	%rd7, %SP, 0;
	add.u64 	%rd8, %SPL, 0;
	mov.u32 	%r2, %tid.y;
	mov.u32 	%r3, %tid.x;
	mad.lo.s32 	%r4, %r1, %r3, %r2;
	mul.wide.s32 	%rd9, %r4, 4;
	add.s64 	%rd10, %rd6, %rd9;
	ld.global.u32 	%r5, [%rd10];
	add.s64 	%rd11, %rd5, %rd9;
	ld.global.u32 	%r6, [%rd11];
	add.s32 	%r7, %r6, %r5;
	add.s64 	%rd12, %rd4, %rd9;
	st.global.u32 	[%rd12], %r7;
	st.local.u32 	[%rd8], %r7;
	mov.u64 	%rd13, $str;
	cvta.global.u64 	%rd14, %rd13;
	{ // callseq 0, 0
	.param .b64 param0;
	st.param.b64 	[param0], %rd14;
	.param .b64 param1;
	st.param.b64 	[param1], %rd7;
	.param .b32 retval0;
	call.uni (retval0), 
	vprintf, 
	(
	param0, 
	param1
	);
	ld.param.b32 	%r8, [retval0];
	} // callseq 0
	ret;

}


// ===== COMPILED SASS (sm_100) =====

	.target	sm_100

	.elftype	@"ET_EXEC"


//--------------------- .note.nv.tkinfo           --------------------------
	.section	.note.nv.tkinfo,"",@"SHT_NOTE"
	.sectionflags	@"SHF_NOTE_NV_TKINFO"
	.tkinfo
        /*0018*/ 	.word	0x00000002
        /*0030*/ 	.string	""
        /*0030*/ 	.string	"ptxas"
        /*0030*/ 	.string	"Cuda compilation tools, release 13.0, V13.0.88"
        /*0030*/ 	.string	"Build cuda_13.0.r13.0/compiler.36424714_0"
        /*0030*/ 	.string	"-arch sm_100 -m 64 "



//--------------------- .note.nv.cuinfo           --------------------------
	.section	.note.nv.cuinfo,"",@"SHT_NOTE"
	.sectionflags	@"SHF_NOTE_NV_CUINFO"
        /*0018*/ 	.short	0x0002
        /*001a*/ 	.short	0x0064
        /*001c*/ 	.short	0x0082
	.zero		2


//--------------------- .nv.info                  --------------------------
	.section	.nv.info,"",@"SHT_CUDA_INFO"
	.align	4


	//----- nvinfo : EIATTR_REGCOUNT
	.align		4
        /*0000*/ 	.byte	0x04, 0x2f
        /*0002*/ 	.short	(.L_2 - .L_1)
	.align		4
.L_1:
        /*0004*/ 	.word	index@(_Z3addPiS_S_i)
        /*0008*/ 	.word	0x00000018


	//----- nvinfo : EIATTR_FRAME_SIZE
	.align		4
.L_2:
        /*000c*/ 	.byte	0x04, 0x11
        /*000e*/ 	.short	(.L_4 - .L_3)
	.align		4
.L_3:
        /*0010*/ 	.word	index@(_Z3addPiS_S_i)
        /*0014*/ 	.word	0x00000008


	//----- nvinfo : EIATTR_MIN_STACK_SIZE
	.align		4
.L_4:
        /*0018*/ 	.byte	0x04, 0x12
        /*001a*/ 	.short	(.L_6 - .L_5)
	.align		4
.L_5:
        /*001c*/ 	.word	index@(_Z3addPiS_S_i)
        /*0020*/ 	.word	0x00000008
.L_6:


//--------------------- .nv.compat                --------------------------
	.section	.nv.compat,"",@"SHT_CUDA_COMPAT_INFO"
	.align	4
        /*0000*/ 	.byte	0x02, 0x09, 0x00, 0x00, 0x02, 0x02, 0x01, 0x00, 0x02, 0x05, 0x05, 0x00, 0x03, 0x07, 0x01, 0x01
        /*0010*/ 	.byte	0x02, 0x03, 0x00, 0x00, 0x02, 0x06, 0x01, 0x00, 0x04, 0x0b, 0x08, 0x00, 0x09, 0x00, 0x00, 0x00
        /*0020*/ 	.byte	0x00, 0x00, 0x00, 0x00


//--------------------- .nv.info._Z3addPiS_S_i    --------------------------
	.section	.nv.info._Z3addPiS_S_i,"",@"SHT_CUDA_INFO"
	.sectionflags	@""
	.align	4


	//----- nvinfo : EIATTR_CUDA_API_VERSION
	.align		4
        /*0000*/ 	.byte	0x04, 0x37
        /*0002*/ 	.short	(.L_8 - .L_7)
.L_7:
        /*0004*/ 	.word	0x00000082


	//----- nvinfo : EIATTR_KPARAM_INFO
	.align		4
.L_8:
        /*0008*/ 	.byte	0x04, 0x17
        /*000a*/ 	.short	(.L_10 - .L_9)
.L_9:
        /*000c*/ 	.word	0x00000000
        /*0010*/ 	.short	0x0003
        /*0012*/ 	.short	0x0018
        /*0014*/ 	.byte	0x00, 0xf0, 0x11, 0x00


	//----- nvinfo : EIATTR_KPARAM_INFO
	.align		4
.L_10:
        /*0018*/ 	.byte	0x04, 0x17
        /*001a*/ 	.short	(.L_12 - .L_11)
.L_11:
        /*001c*/ 	.word	0x00000000
        /*0020*/ 	.short	0x0002
        /*0022*/ 	.short	0x0010
        /*0024*/ 	.byte	0x00, 0xf5, 0x21, 0x00


	//----- nvinfo : EIATTR_KPARAM_INFO
	.align		4
.L_12:
        /*0028*/ 	.byte	0x04, 0x17
        /*002a*/ 	.short	(.L_14 - .L_13)
.L_13:
        /*002c*/ 	.word	0x00000000
        /*0030*/ 	.short	0x0001
        /*0032*/ 	.short	0x0008
        /*0034*/ 	.byte	0x00, 0xf5, 0x21, 0x00


	//----- nvinfo : EIATTR_KPARAM_INFO
	.align		4
.L_14:
        /*0038*/ 	.byte	0x04, 0x17
        /*003a*/ 	.short	(.L_16 - .L_15)
.L_15:
        /*003c*/ 	.word	0x00000000
        /*0040*/ 	.short	0x0000
        /*0042*/ 	.short	0x0000
        /*0044*/ 	.byte	0x00, 0xf5, 0x21, 0x00


	//----- nvinfo : EIATTR_SPARSE_MMA_MASK
	.align		4
.L_16:
        /*0048*/ 	.byte	0x03, 0x50
        /*004a*/ 	.short	0x0000


	//----- nvinfo : EIATTR_MAXREG_COUNT
	.align		4
        /*004c*/ 	.byte	0x03, 0x1b
        /*004e*/ 	.short	0x00ff


	//----- nvinfo : EIATTR_EXTERNS
	.align		4
        /*0050*/ 	.byte	0x04, 0x0f
        /*0052*/ 	.short	(.L_18 - .L_17)


	//   ....[0]....
	.align		4
.L_17:
        /*0054*/ 	.word	index@(vprintf)


	//----- nvinfo : EIATTR_MERCURY_ISA_VERSION
	.align		4
.L_18:
        /*0058*/ 	.byte	0x03, 0x5f
        /*005a*/ 	.short	0x0101


	//----- nvinfo : EIATTR_VRC_CTA_INIT_COUNT
	.align		4
        /*005c*/ 	.byte	0x02, 0x4a
	.zero		1
	.zero		1


	//----- nvinfo : EIATTR_SYSCALL_OFFSETS
	.align		4
        /*0060*/ 	.byte	0x04, 0x46
        /*0062*/ 	.short	(.L_20 - .L_19)


	//   ....[0]....
.L_19:
        /*0064*/ 	.word	0x000001c0


	//----- nvinfo : EIATTR_EXIT_INSTR_OFFSETS
	.align		4
.L_20:
        /*0068*/ 	.byte	0x04, 0x1c
        /*006a*/ 	.short	(.L_22 - .L_21)


	//   ....[0]....
.L_21:
        /*006c*/ 	.word	0x000001d0


	//----- nvinfo : EIATTR_CBANK_PARAM_SIZE
	.align		4
.L_22:
        /*0070*/ 	.byte	0x03, 0x19
        /*0072*/ 	.short	0x001c


	//----- nvinfo : EIATTR_PARAM_CBANK
	.align		4
        /*0074*/ 	.byte	0x04, 0x0a
        /*0076*/ 	.short	(.L_24 - .L_23)
	.align		4
.L_23:
        /*0078*/ 	.word	index@(.nv.constant0._Z3addPiS_S_i)
        /*007c*/ 	.short	0x0380
        /*007e*/ 	.short	0x001c


	//----- nvinfo : EIATTR_SW_WAR
	.align		4
.L_24:
        /*0080*/ 	.byte	0x04, 0x36
        /*0082*/ 	.short	(.L_26 - .L_25)
.L_25:
        /*0084*/ 	.word	0x00000008
.L_26:


//--------------------- .nv.callgraph             --------------------------
	.section	.nv.callgraph,"",@"SHT_CUDA_CALLGRAPH"
	.align	4
	.sectionentsize	8
	.align		4
        /*0000*/ 	.word	0x00000000
	.align		4
        /*0004*/ 	.word	0xffffffff
	.align		4
        /*0008*/ 	.word	index@(_Z3addPiS_S_i)
	.align		4
        /*000c*/ 	.word	index@(vprintf)
	.align		4
        /*0010*/ 	.word	0x00000000
	.align		4
        /*0014*/ 	.word	0xfffffffe
	.align		4
        /*0018*/ 	.word	0x00000000
	.align		4
        /*001c*/ 	.word	0xfffffffd
	.align		4
        /*0020*/ 	.word	0x00000000
	.align		4
        /*0024*/ 	.word	0xfffffffc


//--------------------- .nv.constant4             --------------------------
	.section	.nv.constant4,"a",@progbits
	.align	8
	.align		8
.nv.constant4:
        /*0000*/ 	.dword	vprintf
	.align		8
        /*0008*/ 	.dword	$str


//--------------------- .text._Z3addPiS_S_i       --------------------------
	.section	.text._Z3addPiS_S_i,"ax",@progbits
	.align	128
        .global         _Z3addPiS_S_i
        .type           _Z3addPiS_S_i,@function
        .size           _Z3addPiS_S_i,(.L_x_2 - _Z3addPiS_S_i)
        .other          _Z3addPiS_S_i,@"STO_CUDA_ENTRY STV_DEFAULT"
_Z3addPiS_S_i:
.text._Z3addPiS_S_i:
[----:B------:R-:W0:Y:S01]  /*0000*/  LDC R1, c[0x0][0x37c] ;  /* 0x0000df00ff017b82 */ /* 0x000e220000000800 */
[----:B------:R-:W1:Y:S07]  /*0010*/  S2R R9, SR_TID.Y ;  /* 0x0000000000097919 */ /* 0x000e6e0000002200 */
[----:B------:R-:W2:Y:S01]  /*0020*/  LDC.64 R6, c[0x0][0x388] ;  /* 0x0000e200ff067b82 */ /* 0x000ea20000000a00 */
[----:B------:R-:W1:Y:S01]  /*0030*/  LDCU UR6, c[0x0][0x398] ;  /* 0x00007300ff0677ac */ /* 0x000e620008000800 */
[----:B0-----:R-:W-:Y:S01]  /*0040*/  IADD3 R1, PT, PT, R1, -0x8, RZ ;  /* 0xfffffff801017810 */ /* 0x001fe20007ffe0ff */
[----:B------:R-:W1:Y:S01]  /*0050*/  S2R R0, SR_TID.X ;  /* 0x0000000000007919 */ /* 0x000e620000002100 */
[----:B------:R-:W0:Y:S04]  /*0060*/  LDCU.64 UR4, c[0x0][0x358] ;  /* 0x00006b00ff0477ac */ /* 0x000e280008000a00 */
[----:B------:R-:W3:Y:S01]  /*0070*/  LDC.64 R4, c[0x0][0x380] ;  /* 0x0000e000ff047b82 */ /* 0x000ee20000000a00 */
[----:B------:R-:W4:Y:S07]  /*0080*/  LDCU.64 UR8, c[0x4][0x8] ;  /* 0x01000100ff0877ac */ /* 0x000f2e0008000a00 */
[----:B------:R-:W5:Y:S01]  /*0090*/  LDC.64 R2, c[0x0][0x390] ;  /* 0x0000e400ff027b82 */ /* 0x000f620000000a00 */
[----:B-1----:R-:W-:-:S04]  /*00a0*/  IMAD R9, R0, UR6, R9 ;  /* 0x0000000600097c24 */ /* 0x002fc8000f8e0209 */
[----:B--2---:R-:W-:-:S04]  /*00b0*/  IMAD.WIDE R6, R9, 0x4, R6 ;  /* 0x0000000409067825 */ /* 0x004fc800078e0206 */
[C---:B---3--:R-:W-:Y:S02]  /*00c0*/  IMAD.WIDE R4, R9.reuse, 0x4, R4 ;  /* 0x0000000409047825 */ /* 0x048fe400078e0204 */
[----:B0-----:R-:W2:Y:S04]  /*00d0*/  LDG.E R7, desc[UR4][R6.64] ;  /* 0x0000000406077981 */ /* 0x001ea8000c1e1900 */
[----:B------:R4:W2:Y:S01]  /*00e0*/  LDG.E R0, desc[UR4][R4.64] ;  /* 0x0000000404007981 */ /* 0x0008a2000c1e1900 */
[----:B------:R-:W-:Y:S01]  /*00f0*/  MOV R8, 0x0 ;  /* 0x0000000000087802 */ /* 0x000fe20000000f00 */
[----:B-----5:R-:W-:Y:S01]  /*0100*/  IMAD.WIDE R2, R9, 0x4, R2 ;  /* 0x0000000409027825 */ /* 0x020fe200078e0202 */
[----:B------:R-:W0:Y:S04]  /*0110*/  LDCU UR6, c[0x0][0x2f8] ;  /* 0x00005f00ff0677ac */ /* 0x000e280008000800 */
[----:B------:R-:W1:Y:S01]  /*0120*/  LDC.64 R8, c[0x4][R8] ;  /* 0x0100000008087b82 */ /* 0x000e620000000a00 */
[----:B----4-:R-:W-:Y:S01]  /*0130*/  IMAD.U32 R4, RZ, RZ, UR8 ;  /* 0x00000008ff047e24 */ /* 0x010fe2000f8e00ff */
[----:B------:R-:W-:-:S02]  /*0140*/  MOV R5, UR9 ;  /* 0x0000000900057c02 */ /* 0x000fc40008000f00 */
[----:B0-----:R-:W-:Y:S02]  /*0150*/  IADD3 R6, P0, PT, R1, UR6, RZ ;  /* 0x0000000601067c10 */ /* 0x001fe4000ff1e0ff */
[----:B--2---:R-:W-:-:S05]  /*0160*/  IADD3 R0, PT, PT, R0, R7, RZ ;  /* 0x0000000700007210 */ /* 0x004fca0007ffe0ff */
[----:B------:R0:W-:Y:S04]  /*0170*/  STL [R1], R0 ;  /* 0x0000000001007387 */ /* 0x0001e80000100800 */
[----:B------:R0:W-:Y:S01]  /*0180*/  STG.E desc[UR4][R2.64], R0 ;  /* 0x0000000002007986 */ /* 0x0001e2000c101904 */
[----:B------:R-:W2:Y:S02]  /*0190*/  LDCU UR4, c[0x0][0x2fc] ;  /* 0x00005f80ff0477ac */ /* 0x000ea40008000800 */
[----:B012---:R-:W-:-:S07]  /*01a0*/  IMAD.X R7, RZ, RZ, UR4, P0 ;  /* 0x00000004ff077e24 */ /* 0x007fce00080e06ff */
[----:B------:R-:W-:-:S07]  /*01b0*/  LEPC R20, `(.L_x_0) ;  /* 0x000000001014794e */ /* 0x000fce0000000000 */
[----:B------:R-:W-:Y:S05]  /*01c0*/  CALL.ABS.NOINC R8 ;  /* 0x0000000008007343 */ /* 0x000fea0003c00000 */
.L_x_0:
[----:B------:R-:W-:Y:S05]  /*01d0*/  EXIT ;  /* 0x000000000000794d */ /* 0x000fea0003800000 */
.L_x_1:
[----:B------:R-:W-:-:S00]  /*01e0*/  BRA `(.L_x_1) ;  /* 0xfffffffc00fc7947 */ /* 0x000fc0000383ffff */
[----:B------:R-:W-:-:S00]  /*01f0*/  NOP ;  /* 0x0000000000007918 */ /* 0x000fc00000000000 */
        /* <DEDUP_REMOVED lines=8> */
.L_x_2:


//--------------------- .nv.global.init           --------------------------
	.section	.nv.global.init,"aw",@progbits
.nv.global.init:
	.type		$str,@object
	.size		$str,(.L_0 - $str)
$str:
        /*0000*/ 	.byte	0x54, 0x68, 0x65, 0x20, 0x76, 0x61, 0x6c, 0x75, 0x65, 0x20, 0x6f, 0x66, 0x20, 0x63, 0x20, 0x69
        /*0010*/ 	.byte	0x73, 0x3a, 0x20, 0x25, 0x64, 0x20, 0x0a, 0x00
.L_0:


//--------------------- .nv.shared.reserved.0     --------------------------
	.section	.nv.shared.reserved.0,"aw",@nobits
	.weak		__nv_reservedSMEM_offset_0_alias
	.size		__nv_reservedSMEM_offset_0_alias, 0, 64
	.other		__nv_reservedSMEM_offset_0_alias,@"STO_CUDA_RESERVED_SHARED STV_DEFAULT"
__nv_reservedSMEM_offset_0_alias:
	.zero		0
	.zero		64


//--------------------- .nv.constant0._Z3addPiS_S_i --------------------------
	.section	.nv.constant0._Z3addPiS_S_i,"a",@progbits
	.sectionflags	@""
	.align	4
.nv.constant0._Z3addPiS_S_i:
	.zero		924


//--------------------- SYMBOLS --------------------------

	.type		.nv.reservedSmem.offset0,@object
	.size		.nv.reservedSmem.offset0,0x4
	.type		vprintf,@function
